	.headerflags	@"EF_CUDA_TEXMODE_UNIFIED EF_CUDA_64BIT_ADDRESS EF_CUDA_ACCELERATORS EF_CUDA_SM90 EF_CUDA_VIRTUAL_SM(EF_CUDA_SM90)"
	.elftype	@"ET_EXEC"


//--------------------- .nv.info                  --------------------------
	.section	.nv.info,"",@"SHT_CUDA_INFO"
	.align	4


	//----- nvinfo : EIATTR_REGCOUNT
	.align		4
        /*0000*/ 	.byte	0x04, 0x2f
        /*0002*/ 	.short	(.L_3 - .L_2)
	.align		4
.L_2:
        /*0004*/ 	.word	index@(triton_poi_fused__native_batch_norm_legit_no_training_relu_38)
        /*0008*/ 	.word	0x00000012


	//----- nvinfo : EIATTR_MIN_STACK_SIZE
	.align		4
.L_3:
        /*000c*/ 	.byte	0x04, 0x12
        /*000e*/ 	.short	(.L_5 - .L_4)
	.align		4
.L_4:
        /*0010*/ 	.word	index@(triton_poi_fused__native_batch_norm_legit_no_training_relu_38)
        /*0014*/ 	.word	0x00000000


	//----- nvinfo : EIATTR_FRAME_SIZE
	.align		4
.L_5:
        /*0018*/ 	.byte	0x04, 0x11
        /*001a*/ 	.short	(.L_7 - .L_6)
	.align		4
.L_6:
        /*001c*/ 	.word	index@(triton_poi_fused__native_batch_norm_legit_no_training_relu_38)
        /*0020*/ 	.word	0x00000000


	//----- nvinfo : EIATTR_MIN_STACK_SIZE
	.align		4
.L_7:
        /*0024*/ 	.byte	0x04, 0x12
        /*0026*/ 	.short	(.L_9 - .L_8)
	.align		4
.L_8:
        /*0028*/ 	.word	index@(triton_poi_fused__native_batch_norm_legit_no_training_relu_38)
        /*002c*/ 	.word	0x00000000
.L_9:


//--------------------- .nv.info.triton_poi_fused__native_batch_norm_legit_no_training_relu_38 --------------------------
	.section	.nv.info.triton_poi_fused__native_batch_norm_legit_no_training_relu_38,"",@"SHT_CUDA_INFO"
	.sectionflags	@""
	.align	4


	//----- nvinfo : EIATTR_CUDA_API_VERSION
	.align		4
        /*0000*/ 	.byte	0x04, 0x37
        /*0002*/ 	.short	(.L_11 - .L_10)
.L_10:
        /*0004*/ 	.word	0x0000007c


	//----- nvinfo : EIATTR_KPARAM_INFO
	.align		4
.L_11:
        /*0008*/ 	.byte	0x04, 0x17
        /*000a*/ 	.short	(.L_13 - .L_12)
.L_12:
        /*000c*/ 	.word	0x00000000
        /*0010*/ 	.short	0x0006
        /*0012*/ 	.short	0x0030
        /*0014*/ 	.byte	0x00, 0xf0, 0x11, 0x00


	//----- nvinfo : EIATTR_KPARAM_INFO
	.align		4
.L_13:
        /*0018*/ 	.byte	0x04, 0x17
        /*001a*/ 	.short	(.L_15 - .L_14)
.L_14:
        /*001c*/ 	.word	0x00000000
        /*0020*/ 	.short	0x0005
        /*0022*/ 	.short	0x0028
        /*0024*/ 	.byte	0x00, 0xf4, 0x21, 0x00


	//----- nvinfo : EIATTR_KPARAM_INFO
	.align		4
.L_15:
        /*0028*/ 	.byte	0x04, 0x17
        /*002a*/ 	.short	(.L_17 - .L_16)
.L_16:
        /*002c*/ 	.word	0x00000000
        /*0030*/ 	.short	0x0004
        /*0032*/ 	.short	0x0020
        /*0034*/ 	.byte	0x00, 0xf4, 0x21, 0x00


	//----- nvinfo : EIATTR_KPARAM_INFO
	.align		4
.L_17:
        /*0038*/ 	.byte	0x04, 0x17
        /*003a*/ 	.short	(.L_19 - .L_18)
.L_18:
        /*003c*/ 	.word	0x00000000
        /*0040*/ 	.short	0x0003
        /*0042*/ 	.short	0x0018
        /*0044*/ 	.byte	0x00, 0xf4, 0x21, 0x00


	//----- nvinfo : EIATTR_KPARAM_INFO
	.align		4
.L_19:
        /*0048*/ 	.byte	0x04, 0x17
        /*004a*/ 	.short	(.L_21 - .L_20)
.L_20:
        /*004c*/ 	.word	0x00000000
        /*0050*/ 	.short	0x0002
        /*0052*/ 	.short	0x0010
        /*0054*/ 	.byte	0x00, 0xf4, 0x21, 0x00


	//----- nvinfo : EIATTR_KPARAM_INFO
	.align		4
.L_21:
        /*0058*/ 	.byte	0x04, 0x17
        /*005a*/ 	.short	(.L_23 - .L_22)
.L_22:
        /*005c*/ 	.word	0x00000000
        /*0060*/ 	.short	0x0001
        /*0062*/ 	.short	0x0008
        /*0064*/ 	.byte	0x00, 0xf4, 0x21, 0x00


	//----- nvinfo : EIATTR_KPARAM_INFO
	.align		4
.L_23:
        /*0068*/ 	.byte	0x04, 0x17
        /*006a*/ 	.short	(.L_25 - .L_24)
.L_24:
        /*006c*/ 	.word	0x00000000
        /*0070*/ 	.short	0x0000
        /*0072*/ 	.short	0x0000
        /*0074*/ 	.byte	0x00, 0xf4, 0x21, 0x00


	//----- nvinfo : EIATTR_SPARSE_MMA_MASK
	.align		4
.L_25:
        /*0078*/ 	.byte	0x03, 0x50
        /*007a*/ 	.short	0x0000


	//----- nvinfo : EIATTR_MAXREG_COUNT
	.align		4
        /*007c*/ 	.byte	0x03, 0x1b
        /*007e*/ 	.short	0x00ff


	//----- nvinfo : EIATTR_EXIT_INSTR_OFFSETS
	.align		4
        /*0080*/ 	.byte	0x04, 0x1c
        /*0082*/ 	.short	(.L_27 - .L_26)


	//   ....[0]....
.L_26:
        /*0084*/ 	.word	0x000003c0


	//----- nvinfo : EIATTR_REQNTID
	.align		4
.L_27:
        /*0088*/ 	.byte	0x04, 0x10
        /*008a*/ 	.short	(.L_29 - .L_28)
.L_28:
        /*008c*/ 	.word	0x00000100
        /*0090*/ 	.word	0x00000001
        /*0094*/ 	.word	0x00000001


	//----- nvinfo : EIATTR_CBANK_PARAM_SIZE
	.align		4
.L_29:
        /*0098*/ 	.byte	0x03, 0x19
        /*009a*/ 	.short	0x0034


	//----- nvinfo : EIATTR_PARAM_CBANK
	.align		4
        /*009c*/ 	.byte	0x04, 0x0a
        /*009e*/ 	.short	(.L_31 - .L_30)
	.align		4
.L_30:
        /*00a0*/ 	.word	index@(.nv.constant0.triton_poi_fused__native_batch_norm_legit_no_training_relu_38)
        /*00a4*/ 	.short	0x0210
        /*00a6*/ 	.short	0x0034


	//----- nvinfo : EIATTR_SW_WAR
	.align		4
.L_31:
        /*00a8*/ 	.byte	0x04, 0x36
        /*00aa*/ 	.short	(.L_33 - .L_32)
.L_32:
        /*00ac*/ 	.word	0x00000008
.L_33:


//--------------------- .nv.callgraph             --------------------------
	.section	.nv.callgraph,"",@"SHT_CUDA_CALLGRAPH"
	.align	4
	.sectionentsize	8
	.align		4
        /*0000*/ 	.word	0x00000000
	.align		4
        /*0004*/ 	.word	0xffffffff
	.align		4
        /*0008*/ 	.word	0x00000000
	.align		4
        /*000c*/ 	.word	0xfffffffe
	.align		4
        /*0010*/ 	.word	0x00000000
	.align		4
        /*0014*/ 	.word	0xfffffffd
	.align		4
        /*0018*/ 	.word	0x00000000
	.align		4
        /*001c*/ 	.word	0xfffffffc


//--------------------- .nv.constant4             --------------------------
	.section	.nv.constant4,"a",@progbits
	.align	8
	.align		8
.nv.constant4:
        /*0000*/ 	.dword	_$_str
	.align		8
        /*0008*/ 	.dword	_$_str_$_2


//--------------------- .text.triton_poi_fused__native_batch_norm_legit_no_training_relu_38 --------------------------
	.section	.text.triton_poi_fused__native_batch_norm_legit_no_training_relu_38,"ax",@progbits
	.align	128
        .global         triton_poi_fused__native_batch_norm_legit_no_training_relu_38
        .type           triton_poi_fused__native_batch_norm_legit_no_training_relu_38,@function
        .size           triton_poi_fused__native_batch_norm_legit_no_training_relu_38,(.L_x_1 - triton_poi_fused__native_batch_norm_legit_no_training_relu_38)
        .other          triton_poi_fused__native_batch_norm_legit_no_training_relu_38,@"STO_CUDA_ENTRY STV_DEFAULT"
triton_poi_fused__native_batch_norm_legit_no_training_relu_38:
.text.triton_poi_fused__native_batch_norm_legit_no_training_relu_38:
[----:B------:R-:W-:Y:S01]  /*0000*/  LDC R1, c[0x0][0x28] ;  /* 0x00000a00ff017b82 */ /* 0x000fe20000000800 */
[----:B------:R-:W1:Y:S07]  /*0010*/  S2R R0, SR_TID.X ;  /* 0x0000000000007919 */ /* 0x000e6e0000002100 */
[----:B------:R-:W2:Y:S01]  /*0020*/  LDC.64 R2, c[0x0][0x220] ;  /* 0x00008800ff027b82 */ /* 0x000ea20000000a00 */
[----:B------:R-:W-:Y:S01]  /*0030*/  ULDC.64 UR4, c[0x0][0x208] ;  /* 0x0000820000047ab9 */ /* 0x000fe20000000a00 */
[----:B------:R-:W3:Y:S06]  /*0040*/  S2R R5, SR_CTAID.X ;  /* 0x0000000000057919 */ /* 0x000eec0000002500 */
[----:B------:R-:W4:Y:S08]  /*0050*/  LDC.64 R6, c[0x0][0x218] ;  /* 0x00008600ff067b82 */ /* 0x000f300000000a00 */
[----:B------:R-:W5:Y:S08]  /*0060*/  LDC.64 R8, c[0x0][0x228] ;  /* 0x00008a00ff087b82 */ /* 0x000f700000000a00 */
[----:B------:R-:W5:Y:S01]  /*0070*/  LDC.64 R10, c[0x0][0x230] ;  /* 0x00008c00ff0a7b82 */ /* 0x000f620000000a00 */
[----:B-1----:R-:W-:-:S04]  /*0080*/  SHF.L.U32 R0, R0, 0x1, RZ ;  /* 0x0000000100007819 */ /* 0x002fc800000006ff */
[----:B------:R-:W-:-:S04]  /*0090*/  LOP3.LUT R0, R0, 0x1fe, RZ, 0xc0, !PT ;  /* 0x000001fe00007812 */ /* 0x000fc800078ec0ff */
[----:B---3--:R-:W-:-:S05]  /*00a0*/  LEA R0, R5, R0, 0x9 ;  /* 0x0000000005007211 */ /* 0x008fca00078e48ff */
[----:B------:R-:W-:-:S05]  /*00b0*/  IMAD.HI R4, R0, 0x2aaaaaab, RZ ;  /* 0x2aaaaaab00047827 */ /* 0x000fca00078e02ff */
[----:B------:R-:W-:-:S04]  /*00c0*/  SHF.R.U32.HI R5, RZ, 0x1f, R4 ;  /* 0x0000001fff057819 */ /* 0x000fc80000011604 */
[----:B------:R-:W-:-:S05]  /*00d0*/  LEA.HI R5, R4, R5, RZ, 0x1c ;  /* 0x0000000504057211 */ /* 0x000fca00078fe0ff */
[----:B------:R-:W-:Y:S02]  /*00e0*/  IMAD R13, R5, -0x60, R0 ;  /* 0xffffffa0050d7824 */ /* 0x000fe400078e0200 */
[----:B------:R-:W1:Y:S02]  /*00f0*/  LDC.64 R4, c[0x0][0x210] ;  /* 0x00008400ff047b82 */ /* 0x000e640000000a00 */
[----:B--2---:R-:W-:-:S06]  /*0100*/  IMAD.WIDE R2, R13, 0x4, R2 ;  /* 0x000000040d027825 */ /* 0x004fcc00078e0202 */
[----:B------:R-:W2:Y:S01]  /*0110*/  LDG.E.EL.64 R2, desc[UR4][R2.64] ;  /* 0x0000000402027981 */ /* 0x000ea2000c2e1b00 */
[----:B----4-:R-:W-:-:S04]  /*0120*/  IMAD.WIDE R6, R13, 0x4, R6 ;  /* 0x000000040d067825 */ /* 0x010fc800078e0206 */
[C---:B-----5:R-:W-:Y:S02]  /*0130*/  IMAD.WIDE R8, R13.reuse, 0x4, R8 ;  /* 0x000000040d087825 */ /* 0x060fe400078e0208 */
[----:B------:R-:W3:Y:S02]  /*0140*/  LDG.E.EL.64 R6, desc[UR4][R6.64] ;  /* 0x0000000406067981 */ /* 0x000ee4000c2e1b00 */
[----:B0-----:R-:W-:Y:S02]  /*0150*/  IMAD.WIDE R10, R13, 0x4, R10 ;  /* 0x000000040d0a7825 */ /* 0x001fe400078e020a */
[----:B------:R-:W4:Y:S04]  /*0160*/  LDG.E.EL.64 R8, desc[UR4][R8.64] ;  /* 0x0000000408087981 */ /* 0x000f28000c2e1b00 */
[----:B------:R-:W4:Y:S01]  /*0170*/  LDG.E.EL.64 R10, desc[UR4][R10.64] ;  /* 0x000000040a0a7981 */ /* 0x000f22000c2e1b00 */
[----:B-1----:R-:W-:-:S06]  /*0180*/  IMAD.WIDE R4, R0, 0x4, R4 ;  /* 0x0000000400047825 */ /* 0x002fcc00078e0204 */
[----:B------:R-:W3:Y:S01]  /*0190*/  LDG.E.64 R4, desc[UR4][R4.64] ;  /* 0x0000000404047981 */ /* 0x000ee2000c1e1b00 */
[----:B------:R-:W-:Y:S01]  /*01a0*/  HFMA2.MMA R14, -RZ, RZ, 1.625, 0 ;  /* 0x3e800000ff0e7435 */ /* 0x000fe200000001ff */
[----:B--2---:R-:W-:Y:S01]  /*01b0*/  FADD R2, R2, 9.9999997473787516356e-06 ;  /* 0x3727c5ac02027421 */ /* 0x004fe20000000000 */
[----:B------:R-:W-:-:S03]  /*01c0*/  FADD R3, R3, 9.9999997473787516356e-06 ;  /* 0x3727c5ac03037421 */ /* 0x000fc60000000000 */
[----:B------:R-:W0:Y:S08]  /*01d0*/  MUFU.SQRT R12, R2 ;  /* 0x00000002000c7308 */ /* 0x000e300000002000 */
[----:B------:R1:W2:Y:S01]  /*01e0*/  MUFU.SQRT R13, R3 ;  /* 0x00000003000d7308 */ /* 0x0002a20000002000 */
[C---:B0-----:R-:W-:Y:S02]  /*01f0*/  FSETP.GT.AND P0, PT, R12.reuse, 8.50705917302346158658e+37, PT ;  /* 0x7e8000000c00780b */ /* 0x041fe40003f04000 */
[----:B------:R-:W-:Y:S01]  /*0200*/  FSETP.GEU.AND P2, PT, R12, 1.175494350822287508e-38, PT ;  /* 0x008000000c00780b */ /* 0x000fe20003f4e000 */
[----:B-1----:R-:W0:Y:S01]  /*0210*/  LDC.64 R2, c[0x0][0x238] ;  /* 0x00008e00ff027b82 */ /* 0x002e220000000a00 */
[----:B--2---:R-:W-:-:S02]  /*0220*/  FSETP.GT.AND P1, PT, R13, 8.50705917302346158658e+37, PT ;  /* 0x7e8000000d00780b */ /* 0x004fc40003f24000 */
[----:B------:R-:W-:-:S07]  /*0230*/  FSETP.GEU.AND P3, PT, R13, 1.175494350822287508e-38, PT ;  /* 0x008000000d00780b */ /* 0x000fce0003f6e000 */
[----:B------:R-:W-:-:S04]  /*0240*/  @P0 FMUL R12, R12, 0.25 ;  /* 0x3e8000000c0c0820 */ /* 0x000fc80000400000 */
[----:B------:R-:W-:Y:S01]  /*0250*/  @!P2 FMUL R12, R12, 16777216 ;  /* 0x4b8000000c0ca820 */ /* 0x000fe20000400000 */
[----:B------:R-:W-:-:S04]  /*0260*/  @P1 FMUL R13, R13, 0.25 ;  /* 0x3e8000000d0d1820 */ /* 0x000fc80000400000 */
[----:B------:R-:W-:Y:S01]  /*0270*/  @!P3 FMUL R13, R13, 16777216 ;  /* 0x4b8000000d0db820 */ /* 0x000fe20000400000 */
[----:B------:R-:W1:Y:S01]  /*0280*/  MUFU.RCP R12, R12 ;  /* 0x0000000c000c7308 */ /* 0x000e620000001000 */
[----:B------:R-:W-:-:S07]  /*0290*/  FSEL R15, R14, 1, P0 ;  /* 0x3f8000000e0f7808 */ /* 0x000fce0000000000 */
[----:B------:R-:W2:Y:S01]  /*02a0*/  MUFU.RCP R13, R13 ;  /* 0x0000000d000d7308 */ /* 0x000ea20000001000 */
[----:B------:R-:W-:Y:S01]  /*02b0*/  FSEL R14, R14, 1, P1 ;  /* 0x3f8000000e0e7808 */ /* 0x000fe20000800000 */
[----:B------:R-:W-:-:S04]  /*02c0*/  @!P2 FMUL R15, R15, 16777216 ;  /* 0x4b8000000f0fa820 */ /* 0x000fc80000400000 */
[----:B------:R-:W-:Y:S01]  /*02d0*/  @!P3 FMUL R14, R14, 16777216 ;  /* 0x4b8000000e0eb820 */ /* 0x000fe20000400000 */
[----:B---3--:R-:W-:Y:S01]  /*02e0*/  FADD R5, R5, -R7 ;  /* 0x8000000705057221 */ /* 0x008fe20000000000 */
[----:B------:R-:W-:Y:S01]  /*02f0*/  FADD R4, R4, -R6 ;  /* 0x8000000604047221 */ /* 0x000fe20000000000 */
[----:B-1----:R-:W-:Y:S01]  /*0300*/  FMUL R15, R12, R15 ;  /* 0x0000000f0c0f7220 */ /* 0x002fe20000400000 */
[----:B--2---:R-:W-:-:S03]  /*0310*/  FMUL R14, R13, R14 ;  /* 0x0000000e0d0e7220 */ /* 0x004fc60000400000 */
[----:B------:R-:W-:Y:S01]  /*0320*/  FMUL R15, R4, R15 ;  /* 0x0000000f040f7220 */ /* 0x000fe20000400000 */
[----:B------:R-:W-:-:S03]  /*0330*/  FMUL R14, R5, R14 ;  /* 0x0000000e050e7220 */ /* 0x000fc60000400000 */
[----:B----4-:R-:W-:Y:S01]  /*0340*/  FFMA R8, R8, R15, R10 ;  /* 0x0000000f08087223 */ /* 0x010fe2000000000a */
[----:B------:R-:W-:-:S04]  /*0350*/  FFMA R9, R9, R14, R11 ;  /* 0x0000000e09097223 */ /* 0x000fc8000000000b */
[----:B------:R-:W-:Y:S02]  /*0360*/  FSETP.GEU.AND P0, PT, R8, RZ, PT ;  /* 0x000000ff0800720b */ /* 0x000fe40003f0e000 */
[C---:B------:R-:W-:Y:S01]  /*0370*/  FSETP.GEU.AND P1, PT, R9.reuse, RZ, PT ;  /* 0x000000ff0900720b */ /* 0x040fe20003f2e000 */
[----:B0-----:R-:W-:Y:S01]  /*0380*/  IMAD.WIDE R2, R0, 0x4, R2 ;  /* 0x0000000400027825 */ /* 0x001fe200078e0202 */
[----:B------:R-:W-:Y:S02]  /*0390*/  FSEL R8, R8, RZ, P0 ;  /* 0x000000ff08087208 */ /* 0x000fe40000000000 */
[----:B------:R-:W-:-:S05]  /*03a0*/  FSEL R9, R9, RZ, P1 ;  /* 0x000000ff09097208 */ /* 0x000fca0000800000 */
[----:B------:R-:W-:Y:S01]  /*03b0*/  STG.E.64 desc[UR4][R2.64], R8 ;  /* 0x0000000802007986 */ /* 0x000fe2000c101b04 */
[----:B------:R-:W-:Y:S05]  /*03c0*/  EXIT ;  /* 0x000000000000794d */ /* 0x000fea0003800000 */
.L_x_0:
[----:B------:R-:W-:-:S00]  /*03d0*/  BRA `(.L_x_0) ;  /* 0xfffffffc00fc7947 */ /* 0x000fc0000383ffff */
[----:B------:R-:W-:-:S00]  /*03e0*/  NOP ;  /* 0x0000000000007918 */ /* 0x000fc00000000000 */
        /* <DEDUP_REMOVED lines=9> */
.L_x_1:


//--------------------- .nv.global.init           --------------------------
	.section	.nv.global.init,"aw",@progbits
.nv.global.init:
	.type		_$_str,@object
	.size		_$_str,(_$_str_$_2 - _$_str)
_$_str:
        /*0000*/ 	.byte	0x5f, 0x5f, 0x43, 0x55, 0x44, 0x41, 0x5f, 0x46, 0x54, 0x5a, 0x00
	.type		_$_str_$_2,@object
	.size		_$_str_$_2,(.L_1 - _$_str_$_2)
_$_str_$_2:
        /*000b*/ 	.byte	0x5f, 0x5f, 0x43, 0x55, 0x44, 0x41, 0x5f, 0x50, 0x52, 0x45, 0x43, 0x5f, 0x53, 0x51, 0x52, 0x54
        /*001b*/ 	.byte	0x00
.L_1:


//--------------------- .nv.constant0.triton_poi_fused__native_batch_norm_legit_no_training_relu_38 --------------------------
	.section	.nv.constant0.triton_poi_fused__native_batch_norm_legit_no_training_relu_38,"a",@progbits
	.sectionflags	@""
	.align	4
.nv.constant0.triton_poi_fused__native_batch_norm_legit_no_training_relu_38:
	.zero		580
